//
// Generated by NVIDIA NVVM Compiler
//
// Compiler Build ID: CL-36424714
// Cuda compilation tools, release 13.0, V13.0.88
// Based on NVVM 20.0.0
//

.version 9.0
.target sm_100
.address_size 64

	// .globl	_Z6kernelPiPf

.visible .entry _Z6kernelPiPf(
	.param .u64 .ptr .align 1 _Z6kernelPiPf_param_0,
	.param .u64 .ptr .align 1 _Z6kernelPiPf_param_1
)
{
	.reg .pred 	%p<2>;
	.reg .b32 	%r<23>;
	.reg .b32 	%f<38>;
	.reg .b64 	%rd<9>;

	ld.param.u64 	%rd2, [_Z6kernelPiPf_param_0];
	ld.param.u64 	%rd3, [_Z6kernelPiPf_param_1];
	cvta.to.global.u64 	%rd4, %rd3;
	mov.u32 	%r3, %tid.x;
	mov.u32 	%r4, %ctaid.x;
	mov.u32 	%r5, %ntid.x;
	mov.u32 	%r6, %tid.y;
	mov.u32 	%r7, %ctaid.y;
	mov.u32 	%r8, %ntid.y;
	mad.lo.s32 	%r1, %r7, %r8, %r6;
	mov.u32 	%r9, %nctaid.x;
	mad.lo.s32 	%r10, %r1, %r9, %r4;
	mad.lo.s32 	%r2, %r10, %r5, %r3;
	mul.wide.s32 	%rd5, %r2, 4;
	add.s64 	%rd1, %rd4, %rd5;
	mov.b32 	%r11, 0;
	st.global.u32 	[%rd1], %r11;
	setp.gt.s32 	%p1, %r2, 1443519;
	@%p1 bra 	$L__BB0_2;
	cvta.to.global.u64 	%rd6, %rd2;
	shl.b32 	%r12, %r1, 1;
	add.s32 	%r13, %r2, %r12;
	mul.wide.s32 	%rd7, %r13, 4;
	add.s64 	%rd8, %rd6, %rd7;
	ld.global.u32 	%r14, [%rd8];
	ld.global.u32 	%r15, [%rd8+4];
	ld.global.u32 	%r16, [%rd8+8];
	ld.global.u32 	%r17, [%rd8+5560];
	ld.global.u32 	%r18, [%rd8+5564];
	ld.global.u32 	%r19, [%rd8+5568];
	ld.global.u32 	%r20, [%rd8+11120];
	ld.global.u32 	%r21, [%rd8+11124];
	ld.global.u32 	%r22, [%rd8+11128];
	cvt.rn.f32.s32 	%f1, %r14;
	cvt.rn.f32.s32 	%f2, %r15;
	add.f32 	%f3, %f1, %f2;
	cvt.rn.f32.s32 	%f4, %r16;
	add.f32 	%f5, %f3, %f4;
	cvt.rn.f32.s32 	%f6, %r17;
	add.f32 	%f7, %f5, %f6;
	cvt.rn.f32.s32 	%f8, %r18;
	add.f32 	%f9, %f7, %f8;
	cvt.rn.f32.s32 	%f10, %r19;
	add.f32 	%f11, %f9, %f10;
	cvt.rn.f32.s32 	%f12, %r20;
	add.f32 	%f13, %f11, %f12;
	cvt.rn.f32.s32 	%f14, %r21;
	add.f32 	%f15, %f13, %f14;
	cvt.rn.f32.s32 	%f16, %r22;
	add.f32 	%f17, %f15, %f16;
	div.rn.f32 	%f18, %f17, 0f41100000;
	sub.f32 	%f19, %f18, %f1;
	fma.rn.f32 	%f20, %f19, %f19, 0f00000000;
	sub.f32 	%f21, %f18, %f2;
	fma.rn.f32 	%f22, %f21, %f21, %f20;
	sub.f32 	%f23, %f18, %f4;
	fma.rn.f32 	%f24, %f23, %f23, %f22;
	sub.f32 	%f25, %f18, %f6;
	fma.rn.f32 	%f26, %f25, %f25, %f24;
	sub.f32 	%f27, %f18, %f8;
	fma.rn.f32 	%f28, %f27, %f27, %f26;
	sub.f32 	%f29, %f18, %f10;
	fma.rn.f32 	%f30, %f29, %f29, %f28;
	sub.f32 	%f31, %f18, %f12;
	fma.rn.f32 	%f32, %f31, %f31, %f30;
	sub.f32 	%f33, %f18, %f14;
	fma.rn.f32 	%f34, %f33, %f33, %f32;
	sub.f32 	%f35, %f18, %f16;
	fma.rn.f32 	%f36, %f35, %f35, %f34;
	div.rn.f32 	%f37, %f36, 0f41100000;
	st.global.f32 	[%rd1], %f37;
$L__BB0_2:
	ret;

}


// ===== COMPILED SASS (sm_100) =====

	.target	sm_100

	.elftype	@"ET_EXEC"


//--------------------- .note.nv.tkinfo           --------------------------
	.section	.note.nv.tkinfo,"",@"SHT_NOTE"
	.sectionflags	@"SHF_NOTE_NV_TKINFO"
	.tkinfo
        /*0018*/ 	.word	0x00000002
        /*0030*/ 	.string	""
        /*0030*/ 	.string	"ptxas"
        /*0030*/ 	.string	"Cuda compilation tools, release 13.0, V13.0.88"
        /*0030*/ 	.string	"Build cuda_13.0.r13.0/compiler.36424714_0"
        /*0030*/ 	.string	"-arch sm_100 -m 64 "



//--------------------- .note.nv.cuinfo           --------------------------
	.section	.note.nv.cuinfo,"",@"SHT_NOTE"
	.sectionflags	@"SHF_NOTE_NV_CUINFO"
        /*0018*/ 	.short	0x0002
        /*001a*/ 	.short	0x0064
        /*001c*/ 	.short	0x0082
	.zero		2


//--------------------- .nv.info                  --------------------------
	.section	.nv.info,"",@"SHT_CUDA_INFO"
	.align	4


	//----- nvinfo : EIATTR_REGCOUNT
	.align		4
        /*0000*/ 	.byte	0x04, 0x2f
        /*0002*/ 	.short	(.L_1 - .L_0)
	.align		4
.L_0:
        /*0004*/ 	.word	index@(_Z6kernelPiPf)
        /*0008*/ 	.word	0x0000001a


	//----- nvinfo : EIATTR_FRAME_SIZE
	.align		4
.L_1:
        /*000c*/ 	.byte	0x04, 0x11
        /*000e*/ 	.short	(.L_3 - .L_2)
	.align		4
.L_2:
        /*0010*/ 	.word	index@($__internal_0_$__cuda_sm3x_div_rn_noftz_f32_slowpath)
        /*0014*/ 	.word	0x00000000


	//----- nvinfo : EIATTR_FRAME_SIZE
	.align		4
.L_3:
        /*0018*/ 	.byte	0x04, 0x11
        /*001a*/ 	.short	(.L_5 - .L_4)
	.align		4
.L_4:
        /*001c*/ 	.word	index@(_Z6kernelPiPf)
        /*0020*/ 	.word	0x00000000


	//----- nvinfo : EIATTR_MIN_STACK_SIZE
	.align		4
.L_5:
        /*0024*/ 	.byte	0x04, 0x12
        /*0026*/ 	.short	(.L_7 - .L_6)
	.align		4
.L_6:
        /*0028*/ 	.word	index@(_Z6kernelPiPf)
        /*002c*/ 	.word	0x00000000
.L_7:


//--------------------- .nv.compat                --------------------------
	.section	.nv.compat,"",@"SHT_CUDA_COMPAT_INFO"
	.align	4
        /*0000*/ 	.byte	0x02, 0x09, 0x00, 0x00, 0x02, 0x02, 0x01, 0x00, 0x02, 0x05, 0x05, 0x00, 0x03, 0x07, 0x01, 0x01
        /*0010*/ 	.byte	0x02, 0x03, 0x00, 0x00, 0x02, 0x06, 0x01, 0x00, 0x04, 0x0b, 0x08, 0x00, 0x01, 0x00, 0x00, 0x00
        /*0020*/ 	.byte	0x00, 0x00, 0x00, 0x00


//--------------------- .nv.info._Z6kernelPiPf    --------------------------
	.section	.nv.info._Z6kernelPiPf,"",@"SHT_CUDA_INFO"
	.sectionflags	@""
	.align	4


	//----- nvinfo : EIATTR_CUDA_API_VERSION
	.align		4
        /*0000*/ 	.byte	0x04, 0x37
        /*0002*/ 	.short	(.L_9 - .L_8)
.L_8:
        /*0004*/ 	.word	0x00000082


	//----- nvinfo : EIATTR_KPARAM_INFO
	.align		4
.L_9:
        /*0008*/ 	.byte	0x04, 0x17
        /*000a*/ 	.short	(.L_11 - .L_10)
.L_10:
        /*000c*/ 	.word	0x00000000
        /*0010*/ 	.short	0x0001
        /*0012*/ 	.short	0x0008
        /*0014*/ 	.byte	0x00, 0xf5, 0x21, 0x00


	//----- nvinfo : EIATTR_KPARAM_INFO
	.align		4
.L_11:
        /*0018*/ 	.byte	0x04, 0x17
        /*001a*/ 	.short	(.L_13 - .L_12)
.L_12:
        /*001c*/ 	.word	0x00000000
        /*0020*/ 	.short	0x0000
        /*0022*/ 	.short	0x0000
        /*0024*/ 	.byte	0x00, 0xf5, 0x21, 0x00


	//----- nvinfo : EIATTR_SPARSE_MMA_MASK
	.align		4
.L_13:
        /*0028*/ 	.byte	0x03, 0x50
        /*002a*/ 	.short	0x0000


	//----- nvinfo : EIATTR_MAXREG_COUNT
	.align		4
        /*002c*/ 	.byte	0x03, 0x1b
        /*002e*/ 	.short	0x00ff


	//----- nvinfo : EIATTR_MERCURY_ISA_VERSION
	.align		4
        /*0030*/ 	.byte	0x03, 0x5f
        /*0032*/ 	.short	0x0101


	//----- nvinfo : EIATTR_VRC_CTA_INIT_COUNT
	.align		4
        /*0034*/ 	.byte	0x02, 0x4a
	.zero		1
	.zero		1


	//----- nvinfo : EIATTR_EXIT_INSTR_OFFSETS
	.align		4
        /*0038*/ 	.byte	0x04, 0x1c
        /*003a*/ 	.short	(.L_15 - .L_14)


	//   ....[0]....
.L_14:
        /*003c*/ 	.word	0x00000100


	//   ....[1]....
        /*0040*/ 	.word	0x000005c0


	//----- nvinfo : EIATTR_CRS_STACK_SIZE
	.align		4
.L_15:
        /*0044*/ 	.byte	0x04, 0x1e
        /*0046*/ 	.short	(.L_17 - .L_16)
.L_16:
        /*0048*/ 	.word	0x00000000


	//----- nvinfo : EIATTR_CBANK_PARAM_SIZE
	.align		4
.L_17:
        /*004c*/ 	.byte	0x03, 0x19
        /*004e*/ 	.short	0x0010


	//----- nvinfo : EIATTR_PARAM_CBANK
	.align		4
        /*0050*/ 	.byte	0x04, 0x0a
        /*0052*/ 	.short	(.L_19 - .L_18)
	.align		4
.L_18:
        /*0054*/ 	.word	index@(.nv.constant0._Z6kernelPiPf)
        /*0058*/ 	.short	0x0380
        /*005a*/ 	.short	0x0010


	//----- nvinfo : EIATTR_SW_WAR
	.align		4
.L_19:
        /*005c*/ 	.byte	0x04, 0x36
        /*005e*/ 	.short	(.L_21 - .L_20)
.L_20:
        /*0060*/ 	.word	0x00000008
.L_21:


//--------------------- .nv.callgraph             --------------------------
	.section	.nv.callgraph,"",@"SHT_CUDA_CALLGRAPH"
	.align	4
	.sectionentsize	8
	.align		4
        /*0000*/ 	.word	0x00000000
	.align		4
        /*0004*/ 	.word	0xffffffff
	.align		4
        /*0008*/ 	.word	0x00000000
	.align		4
        /*000c*/ 	.word	0xfffffffe
	.align		4
        /*0010*/ 	.word	0x00000000
	.align		4
        /*0014*/ 	.word	0xfffffffd
	.align		4
        /*0018*/ 	.word	0x00000000
	.align		4
        /*001c*/ 	.word	0xfffffffc


//--------------------- .text._Z6kernelPiPf       --------------------------
	.section	.text._Z6kernelPiPf,"ax",@progbits
	.align	128
        .global         _Z6kernelPiPf
        .type           _Z6kernelPiPf,@function
        .size           _Z6kernelPiPf,(.L_x_16 - _Z6kernelPiPf)
        .other          _Z6kernelPiPf,@"STO_CUDA_ENTRY STV_DEFAULT"
_Z6kernelPiPf:
.text._Z6kernelPiPf:
[----:B------:R-:W-:Y:S01]  /*0000*/  LDC R1, c[0x0][0x37c] ;  /* 0x0000df00ff017b82 */ /* 0x000fe20000000800 */
[----:B------:R-:W0:Y:S01]  /*0010*/  S2R R0, SR_TID.Y ;  /* 0x0000000000007919 */ /* 0x000e220000002200 */
[----:B------:R-:W1:Y:S06]  /*0020*/  LDCU UR7, c[0x0][0x360] ;  /* 0x00006c00ff0777ac */ /* 0x000e6c0008000800 */
[----:B------:R-:W0:Y:S01]  /*0030*/  S2UR UR4, SR_CTAID.Y ;  /* 0x00000000000479c3 */ /* 0x000e220000002600 */
[----:B------:R-:W1:Y:S07]  /*0040*/  S2R R3, SR_TID.X ;  /* 0x0000000000037919 */ /* 0x000e6e0000002100 */
[----:B------:R-:W0:Y:S08]  /*0050*/  LDC R7, c[0x0][0x364] ;  /* 0x0000d900ff077b82 */ /* 0x000e300000000800 */
[----:B------:R-:W2:Y:S08]  /*0060*/  S2UR UR6, SR_CTAID.X ;  /* 0x00000000000679c3 */ /* 0x000eb00000002500 */
[----:B------:R-:W2:Y:S08]  /*0070*/  LDC R9, c[0x0][0x370] ;  /* 0x0000dc00ff097b82 */ /* 0x000eb00000000800 */
[----:B------:R-:W3:Y:S01]  /*0080*/  LDC.64 R4, c[0x0][0x388] ;  /* 0x0000e200ff047b82 */ /* 0x000ee20000000a00 */
[----:B0-----:R-:W-:Y:S01]  /*0090*/  IMAD R0, R7, UR4, R0 ;  /* 0x0000000407007c24 */ /* 0x001fe2000f8e0200 */
[----:B------:R-:W0:Y:S03]  /*00a0*/  LDCU.64 UR4, c[0x0][0x358] ;  /* 0x00006b00ff0477ac */ /* 0x000e260008000a00 */
[----:B--2---:R-:W-:-:S04]  /*00b0*/  IMAD R2, R0, R9, UR6 ;  /* 0x0000000600027e24 */ /* 0x004fc8000f8e0209 */
[----:B-1----:R-:W-:-:S04]  /*00c0*/  IMAD R3, R2, UR7, R3 ;  /* 0x0000000702037c24 */ /* 0x002fc8000f8e0203 */
[C---:B---3--:R-:W-:Y:S01]  /*00d0*/  IMAD.WIDE R4, R3.reuse, 0x4, R4 ;  /* 0x0000000403047825 */ /* 0x048fe200078e0204 */
[----:B------:R-:W-:-:S04]  /*00e0*/  ISETP.GT.AND P0, PT, R3, 0x1606bf, PT ;  /* 0x001606bf0300780c */ /* 0x000fc80003f04270 */
[----:B0-----:R0:W-:Y:S09]  /*00f0*/  STG.E desc[UR4][R4.64], RZ ;  /* 0x000000ff04007986 */ /* 0x0011f2000c101904 */
[----:B------:R-:W-:Y:S05]  /*0100*/  @P0 EXIT ;  /* 0x000000000000094d */ /* 0x000fea0003800000 */
[----:B------:R-:W1:Y:S01]  /*0110*/  LDC.64 R12, c[0x0][0x380] ;  /* 0x0000e000ff0c7b82 */ /* 0x000e620000000a00 */
[----:B------:R-:W-:-:S04]  /*0120*/  IMAD R3, R0, 0x2, R3 ;  /* 0x0000000200037824 */ /* 0x000fc800078e0203 */
[----:B-1----:R-:W-:-:S05]  /*0130*/  IMAD.WIDE R12, R3, 0x4, R12 ;  /* 0x00000004030c7825 */ /* 0x002fca00078e020c */
[----:B------:R-:W2:Y:S04]  /*0140*/  LDG.E R7, desc[UR4][R12.64] ;  /* 0x000000040c077981 */ /* 0x000ea8000c1e1900 */
[----:B------:R-:W3:Y:S04]  /*0150*/  LDG.E R2, desc[UR4][R12.64+0x4] ;  /* 0x000004040c027981 */ /* 0x000ee8000c1e1900 */
[----:B------:R-:W4:Y:S04]  /*0160*/  LDG.E R6, desc[UR4][R12.64+0x8] ;  /* 0x000008040c067981 */ /* 0x000f28000c1e1900 */
[----:B------:R-:W5:Y:S04]  /*0170*/  LDG.E R8, desc[UR4][R12.64+0x15b8] ;  /* 0x0015b8040c087981 */ /* 0x000f68000c1e1900 */
[----:B------:R-:W5:Y:S04]  /*0180*/  LDG.E R9, desc[UR4][R12.64+0x15bc] ;  /* 0x0015bc040c097981 */ /* 0x000f68000c1e1900 */
[----:B------:R-:W5:Y:S04]  /*0190*/  LDG.E R10, desc[UR4][R12.64+0x15c0] ;  /* 0x0015c0040c0a7981 */ /* 0x000f68000c1e1900 */
[----:B------:R-:W5:Y:S04]  /*01a0*/  LDG.E R0, desc[UR4][R12.64+0x2b70] ;  /* 0x002b70040c007981 */ /* 0x000f68000c1e1900 */
[----:B------:R-:W5:Y:S04]  /*01b0*/  LDG.E R3, desc[UR4][R12.64+0x2b74] ;  /* 0x002b74040c037981 */ /* 0x000f68000c1e1900 */
[----:B------:R1:W5:Y:S01]  /*01c0*/  LDG.E R14, desc[UR4][R12.64+0x2b78] ;  /* 0x002b78040c0e7981 */ /* 0x000362000c1e1900 */
[----:B------:R-:W-:Y:S01]  /*01d0*/  BSSY.RECONVERGENT B0, `(.L_x_0) ;  /* 0x000001e000007945 */ /* 0x000fe20003800200 */
[----:B--2---:R-:W-:-:S02]  /*01e0*/  I2FP.F32.S32 R7, R7 ;  /* 0x0000000700077245 */ /* 0x004fc40000201400 */
[----:B---3--:R-:W-:Y:S02]  /*01f0*/  I2FP.F32.S32 R2, R2 ;  /* 0x0000000200027245 */ /* 0x008fe40000201400 */
[----:B----4-:R-:W-:-:S03]  /*0200*/  I2FP.F32.S32 R6, R6 ;  /* 0x0000000600067245 */ /* 0x010fc60000201400 */
[----:B------:R-:W-:Y:S01]  /*0210*/  FADD R11, R7, R2 ;  /* 0x00000002070b7221 */ /* 0x000fe20000000000 */
[----:B-----5:R-:W-:-:S03]  /*0220*/  I2FP.F32.S32 R8, R8 ;  /* 0x0000000800087245 */ /* 0x020fc60000201400 */
[----:B------:R-:W-:Y:S01]  /*0230*/  FADD R11, R11, R6 ;  /* 0x000000060b0b7221 */ /* 0x000fe20000000000 */
[----:B------:R-:W-:-:S03]  /*0240*/  I2FP.F32.S32 R9, R9 ;  /* 0x0000000900097245 */ /* 0x000fc60000201400 */
[----:B------:R-:W-:Y:S01]  /*0250*/  FADD R16, R11, R8 ;  /* 0x000000080b107221 */ /* 0x000fe20000000000 */
[----:B------:R-:W-:-:S03]  /*0260*/  I2FP.F32.S32 R10, R10 ;  /* 0x0000000a000a7245 */ /* 0x000fc60000201400 */
[----:B------:R-:W-:Y:S01]  /*0270*/  FADD R11, R16, R9 ;  /* 0x00000009100b7221 */ /* 0x000fe20000000000 */
[----:B------:R-:W-:Y:S01]  /*0280*/  IMAD.MOV.U32 R16, RZ, RZ, 0x3de38e39 ;  /* 0x3de38e39ff107424 */ /* 0x000fe200078e00ff */
[----:B-1----:R-:W-:Y:S02]  /*0290*/  I2FP.F32.S32 R12, R0 ;  /* 0x00000000000c7245 */ /* 0x002fe40000201400 */
[----:B------:R-:W-:Y:S01]  /*02a0*/  FADD R15, R11, R10 ;  /* 0x0000000a0b0f7221 */ /* 0x000fe20000000000 */
[----:B------:R-:W-:Y:S01]  /*02b0*/  HFMA2 R11, -RZ, RZ, 2.53125, 0 ;  /* 0x41100000ff0b7431 */ /* 0x000fe200000001ff */
[----:B------:R-:W-:Y:S02]  /*02c0*/  I2FP.F32.S32 R13, R3 ;  /* 0x00000003000d7245 */ /* 0x000fe40000201400 */
[----:B------:R-:W-:Y:S01]  /*02d0*/  FADD R0, R15, R12 ;  /* 0x0000000c0f007221 */ /* 0x000fe20000000000 */
[----:B------:R-:W-:-:S03]  /*02e0*/  I2FP.F32.S32 R14, R14 ;  /* 0x0000000e000e7245 */ /* 0x000fc60000201400 */
[----:B------:R-:W-:Y:S01]  /*02f0*/  FADD R3, R0, R13 ;  /* 0x0000000d00037221 */ /* 0x000fe20000000000 */
[----:B------:R-:W-:-:S03]  /*0300*/  FFMA R15, R16, -R11, 1 ;  /* 0x3f800000100f7423 */ /* 0x000fc6000000080b */
[----:B------:R-:W-:Y:S01]  /*0310*/  FADD R0, R3, R14 ;  /* 0x0000000e03007221 */ /* 0x000fe20000000000 */
[----:B------:R-:W-:-:S03]  /*0320*/  FFMA R15, R15, R16, 0.11111111193895339966 ;  /* 0x3de38e390f0f7423 */ /* 0x000fc60000000010 */
[----:B------:R-:W1:Y:S01]  /*0330*/  FCHK P0, R0, 9 ;  /* 0x4110000000007902 */ /* 0x000e620000000000 */
[----:B------:R-:W-:-:S04]  /*0340*/  FFMA R3, R0, R15, RZ ;  /* 0x0000000f00037223 */ /* 0x000fc800000000ff */
[----:B------:R-:W-:-:S04]  /*0350*/  FFMA R16, R3, -9, R0 ;  /* 0xc110000003107823 */ /* 0x000fc80000000000 */
[----:B------:R-:W-:Y:S01]  /*0360*/  FFMA R3, R15, R16, R3 ;  /* 0x000000100f037223 */ /* 0x000fe20000000003 */
[----:B-1----:R-:W-:Y:S06]  /*0370*/  @!P0 BRA `(.L_x_1) ;  /* 0x00000000000c8947 */ /* 0x002fec0003800000 */
[----:B------:R-:W-:Y:S01]  /*0380*/  IMAD.MOV.U32 R3, RZ, RZ, R0 ;  /* 0x000000ffff037224 */ /* 0x000fe200078e0000 */
[----:B------:R-:W-:-:S07]  /*0390*/  MOV R16, 0x3b0 ;  /* 0x000003b000107802 */ /* 0x000fce0000000f00 */
[----:B0-----:R-:W-:Y:S05]  /*03a0*/  CALL.REL.NOINC `($__internal_0_$__cuda_sm3x_div_rn_noftz_f32_slowpath) ;  /* 0x0000000000887944 */ /* 0x001fea0003c00000 */
.L_x_1:
[----:B------:R-:W-:Y:S05]  /*03b0*/  BSYNC.RECONVERGENT B0 ;  /* 0x0000000000007941 */ /* 0x000fea0003800200 */
.L_x_0:
[--C-:B------:R-:W-:Y:S01]  /*03c0*/  FADD R0, -R7, R3.reuse ;  /* 0x0000000307007221 */ /* 0x100fe20000000100 */
[--C-:B------:R-:W-:Y:S01]  /*03d0*/  FADD R7, -R2, R3.reuse ;  /* 0x0000000302077221 */ /* 0x100fe20000000100 */
[--C-:B------:R-:W-:Y:S01]  /*03e0*/  FADD R15, -R6, R3.reuse ;  /* 0x00000003060f7221 */ /* 0x100fe20000000100 */
[--C-:B------:R-:W-:Y:S01]  /*03f0*/  FADD R9, -R9, R3.reuse ;  /* 0x0000000309097221 */ /* 0x100fe20000000100 */
[----:B------:R-:W-:Y:S01]  /*0400*/  FFMA R0, R0, R0, RZ ;  /* 0x0000000000007223 */ /* 0x000fe200000000ff */
[--C-:B------:R-:W-:Y:S01]  /*0410*/  FADD R13, -R13, R3.reuse ;  /* 0x000000030d0d7221 */ /* 0x100fe20000000100 */
[----:B------:R-:W-:Y:S01]  /*0420*/  MOV R2, 0x3de38e39 ;  /* 0x3de38e3900027802 */ /* 0x000fe20000000f00 */
[----:B------:R-:W-:Y:S01]  /*0430*/  BSSY.RECONVERGENT B0, `(.L_x_2) ;  /* 0x0000017000007945 */ /* 0x000fe20003800200 */
[----:B------:R-:W-:Y:S01]  /*0440*/  FFMA R0, R7, R7, R0 ;  /* 0x0000000707007223 */ /* 0x000fe20000000000 */
[----:B------:R-:W-:-:S03]  /*0450*/  FADD R7, -R8, R3 ;  /* 0x0000000308077221 */ /* 0x000fc60000000100 */
[----:B------:R-:W-:-:S04]  /*0460*/  FFMA R0, R15, R15, R0 ;  /* 0x0000000f0f007223 */ /* 0x000fc80000000000 */
[----:B------:R-:W-:Y:S01]  /*0470*/  FFMA R0, R7, R7, R0 ;  /* 0x0000000707007223 */ /* 0x000fe20000000000 */
[----:B------:R-:W-:-:S03]  /*0480*/  FADD R7, -R10, R3 ;  /* 0x000000030a077221 */ /* 0x000fc60000000100 */
[----:B------:R-:W-:Y:S01]  /*0490*/  FFMA R0, R9, R9, R0 ;  /* 0x0000000909007223 */ /* 0x000fe20000000000 */
[--C-:B------:R-:W-:Y:S01]  /*04a0*/  FADD R9, -R12, R3.reuse ;  /* 0x000000030c097221 */ /* 0x100fe20000000100 */
[----:B------:R-:W-:Y:S02]  /*04b0*/  FADD R3, -R14, R3 ;  /* 0x000000030e037221 */ /* 0x000fe40000000100 */
[----:B------:R-:W-:Y:S01]  /*04c0*/  FFMA R0, R7, R7, R0 ;  /* 0x0000000707007223 */ /* 0x000fe20000000000 */
[----:B------:R-:W-:-:S03]  /*04d0*/  FFMA R7, R2, -R11, 1 ;  /* 0x3f80000002077423 */ /* 0x000fc6000000080b */
[----:B------:R-:W-:-:S04]  /*04e0*/  FFMA R0, R9, R9, R0 ;  /* 0x0000000909007223 */ /* 0x000fc80000000000 */
[----:B------:R-:W-:-:S04]  /*04f0*/  FFMA R0, R13, R13, R0 ;  /* 0x0000000d0d007223 */ /* 0x000fc80000000000 */
[----:B------:R-:W-:Y:S01]  /*0500*/  FFMA R6, R3, R3, R0 ;  /* 0x0000000303067223 */ /* 0x000fe20000000000 */
        /* <DEDUP_REMOVED lines=9> */
.L_x_3:
[----:B------:R-:W-:Y:S05]  /*05a0*/  BSYNC.RECONVERGENT B0 ;  /* 0x0000000000007941 */ /* 0x000fea0003800200 */
.L_x_2:
[----:B------:R-:W-:Y:S01]  /*05b0*/  STG.E desc[UR4][R4.64], R3 ;  /* 0x0000000304007986 */ /* 0x000fe2000c101904 */
[----:B------:R-:W-:Y:S05]  /*05c0*/  EXIT ;  /* 0x000000000000794d */ /* 0x000fea0003800000 */
        .weak           $__internal_0_$__cuda_sm3x_div_rn_noftz_f32_slowpath
        .type           $__internal_0_$__cuda_sm3x_div_rn_noftz_f32_slowpath,@function
        .size           $__internal_0_$__cuda_sm3x_div_rn_noftz_f32_slowpath,(.L_x_16 - $__internal_0_$__cuda_sm3x_div_rn_noftz_f32_slowpath)
$__internal_0_$__cuda_sm3x_div_rn_noftz_f32_slowpath:
[----:B------:R-:W-:Y:S01]  /*05d0*/  SHF.R.U32.HI R15, RZ, 0x17, R11 ;  /* 0x00000017ff0f7819 */ /* 0x000fe2000001160b */
[----:B------:R-:W-:Y:S01]  /*05e0*/  BSSY.RECONVERGENT B1, `(.L_x_4) ;  /* 0x0000064000017945 */ /* 0x000fe20003800200 */
[----:B------:R-:W-:Y:S01]  /*05f0*/  SHF.R.U32.HI R0, RZ, 0x17, R3 ;  /* 0x00000017ff007819 */ /* 0x000fe20000011603 */
[----:B------:R-:W-:Y:S01]  /*0600*/  HFMA2 R18, -RZ, RZ, 2.53125, 0 ;  /* 0x41100000ff127431 */ /* 0x000fe200000001ff */
[----:B------:R-:W-:Y:S02]  /*0610*/  LOP3.LUT R15, R15, 0xff, RZ, 0xc0, !PT ;  /* 0x000000ff0f0f7812 */ /* 0x000fe400078ec0ff */
[----:B------:R-:W-:Y:S02]  /*0620*/  LOP3.LUT R20, R0, 0xff, RZ, 0xc0, !PT ;  /* 0x000000ff00147812 */ /* 0x000fe400078ec0ff */
[----:B------:R-:W-:-:S03]  /*0630*/  IADD3 R19, PT, PT, R15, -0x1, RZ ;  /* 0xffffffff0f137810 */ /* 0x000fc60007ffe0ff */
[----:B------:R-:W-:Y:S01]  /*0640*/  VIADD R21, R20, 0xffffffff ;  /* 0xffffffff14157836 */ /* 0x000fe20000000000 */
[----:B------:R-:W-:-:S04]  /*0650*/  ISETP.GT.U32.AND P0, PT, R19, 0xfd, PT ;  /* 0x000000fd1300780c */ /* 0x000fc80003f04070 */
[----:B------:R-:W-:-:S13]  /*0660*/  ISETP.GT.U32.OR P0, PT, R21, 0xfd, P0 ;  /* 0x000000fd1500780c */ /* 0x000fda0000704470 */
[----:B------:R-:W-:Y:S01]  /*0670*/  @!P0 IMAD.MOV.U32 R17, RZ, RZ, RZ ;  /* 0x000000ffff118224 */ /* 0x000fe200078e00ff */
[----:B------:R-:W-:Y:S06]  /*0680*/  @!P0 BRA `(.L_x_5) ;  /* 0x0000000000608947 */ /* 0x000fec0003800000 */
[----:B------:R-:W-:Y:S02]  /*0690*/  MOV R0, 0x41100000 ;  /* 0x4110000000007802 */ /* 0x000fe40000000f00 */
[----:B------:R-:W-:Y:S02]  /*06a0*/  FSETP.GTU.FTZ.AND P0, PT, |R3|, +INF , PT ;  /* 0x7f8000000300780b */ /* 0x000fe40003f1c200 */
[----:B------:R-:W-:-:S04]  /*06b0*/  FSETP.GTU.FTZ.AND P1, PT, |R0|, +INF , PT ;  /* 0x7f8000000000780b */ /* 0x000fc80003f3c200 */
[----:B------:R-:W-:-:S13]  /*06c0*/  PLOP3.LUT P0, PT, P0, P1, PT, 0xf8, 0x8f ;  /* 0x00000000008f781c */ /* 0x000fda0000703f70 */
[----:B------:R-:W-:Y:S05]  /*06d0*/  @P0 BRA `(.L_x_6) ;  /* 0x00000004004c0947 */ /* 0x000fea0003800000 */
[----:B------:R-:W-:-:S13]  /*06e0*/  LOP3.LUT P0, RZ, R18, 0x7fffffff, R3, 0xc8, !PT ;  /* 0x7fffffff12ff7812 */ /* 0x000fda000780c803 */
[----:B------:R-:W-:Y:S05]  /*06f0*/  @!P0 BRA `(.L_x_7) ;  /* 0x00000004003c8947 */ /* 0x000fea0003800000 */
[C---:B------:R-:W-:Y:S02]  /*0700*/  FSETP.NEU.FTZ.AND P2, PT, |R3|.reuse, +INF , PT ;  /* 0x7f8000000300780b */ /* 0x040fe40003f5d200 */
[----:B------:R-:W-:Y:S02]  /*0710*/  FSETP.NEU.FTZ.AND P1, PT, |R0|, +INF , PT ;  /* 0x7f8000000000780b */ /* 0x000fe40003f3d200 */
[----:B------:R-:W-:-:S11]  /*0720*/  FSETP.NEU.FTZ.AND P0, PT, |R3|, +INF , PT ;  /* 0x7f8000000300780b */ /* 0x000fd60003f1d200 */
[----:B------:R-:W-:Y:S05]  /*0730*/  @!P1 BRA !P2, `(.L_x_7) ;  /* 0x00000004002c9947 */ /* 0x000fea0005000000 */
[----:B------:R-:W-:-:S04]  /*0740*/  LOP3.LUT P2, RZ, R3, 0x7fffffff, RZ, 0xc0, !PT ;  /* 0x7fffffff03ff7812 */ /* 0x000fc8000784c0ff */
[----:B------:R-:W-:-:S13]  /*0750*/  PLOP3.LUT P1, PT, P1, P2, PT, 0x2f, 0xf2 ;  /* 0x0000000000f2781c */ /* 0x000fda0000f24577 */
[----:B------:R-:W-:Y:S05]  /*0760*/  @P1 BRA `(.L_x_8) ;  /* 0x0000000400181947 */ /* 0x000fea0003800000 */
[----:B------:R-:W-:-:S04]  /*0770*/  LOP3.LUT P1, RZ, R18, 0x7fffffff, RZ, 0xc0, !PT ;  /* 0x7fffffff12ff7812 */ /* 0x000fc8000782c0ff */
[----:B------:R-:W-:-:S13]  /*0780*/  PLOP3.LUT P0, PT, P0, P1, PT, 0x2f, 0xf2 ;  /* 0x0000000000f2781c */ /* 0x000fda0000702577 */
[----:B------:R-:W-:Y:S05]  /*0790*/  @P0 BRA `(.L_x_9) ;  /* 0x0000000400000947 */ /* 0x000fea0003800000 */
[----:B------:R-:W-:Y:S02]  /*07a0*/  ISETP.GE.AND P0, PT, R21, RZ, PT ;  /* 0x000000ff1500720c */ /* 0x000fe40003f06270 */
[----:B------:R-:W-:-:S11]  /*07b0*/  ISETP.GE.AND P1, PT, R19, RZ, PT ;  /* 0x000000ff1300720c */ /* 0x000fd60003f26270 */
[----:B------:R-:W-:Y:S01]  /*07c0*/  @P0 IMAD.MOV.U32 R17, RZ, RZ, RZ ;  /* 0x000000ffff110224 */ /* 0x000fe200078e00ff */
[----:B------:R-:W-:Y:S01]  /*07d0*/  @!P0 MOV R17, 0xffffffc0 ;  /* 0xffffffc000118802 */ /* 0x000fe20000000f00 */
[----:B------:R-:W-:Y:S01]  /*07e0*/  @!P0 FFMA R3, R3, 1.84467440737095516160e+19, RZ ;  /* 0x5f80000003038823 */ /* 0x000fe200000000ff */
[----:B------:R-:W-:-:S03]  /*07f0*/  @!P1 FFMA R18, R0, 1.84467440737095516160e+19, RZ ;  /* 0x5f80000000129823 */ /* 0x000fc600000000ff */
[----:B------:R-:W-:-:S07]  /*0800*/  @!P1 VIADD R17, R17, 0x40 ;  /* 0x0000004011119836 */ /* 0x000fce0000000000 */
.L_x_5:
[----:B------:R-:W-:Y:S01]  /*0810*/  LEA R19, R15, 0xc0800000, 0x17 ;  /* 0xc08000000f137811 */ /* 0x000fe200078eb8ff */
[----:B------:R-:W-:Y:S01]  /*0820*/  VIADD R20, R20, 0xffffff81 ;  /* 0xffffff8114147836 */ /* 0x000fe20000000000 */
[----:B------:R-:W-:Y:S02]  /*0830*/  BSSY.RECONVERGENT B2, `(.L_x_10) ;  /* 0x0000035000027945 */ /* 0x000fe40003800200 */
[----:B------:R-:W-:Y:S01]  /*0840*/  IADD3 R19, PT, PT, -R19, R18, RZ ;  /* 0x0000001213137210 */ /* 0x000fe20007ffe1ff */
[C---:B------:R-:W-:Y:S01]  /*0850*/  IMAD R0, R20.reuse, -0x800000, R3 ;  /* 0xff80000014007824 */ /* 0x040fe200078e0203 */
[----:B------:R-:W-:Y:S02]  /*0860*/  IADD3 R20, PT, PT, R20, 0x7f, -R15 ;  /* 0x0000007f14147810 */ /* 0x000fe40007ffe80f */
[----:B------:R-:W0:Y:S01]  /*0870*/  MUFU.RCP R18, R19 ;  /* 0x0000001300127308 */ /* 0x000e220000001000 */
[----:B------:R-:W-:Y:S01]  /*0880*/  FADD.FTZ R21, -R19, -RZ ;  /* 0x800000ff13157221 */ /* 0x000fe20000010100 */
[----:B------:R-:W-:-:S03]  /*0890*/  IADD3 R20, PT, PT, R20, R17, RZ ;  /* 0x0000001114147210 */ /* 0x000fc60007ffe0ff */
[----:B0-----:R-:W-:-:S04]  /*08a0*/  FFMA R23, R18, R21, 1 ;  /* 0x3f80000012177423 */ /* 0x001fc80000000015 */
[----:B------:R-:W-:-:S04]  /*08b0*/  FFMA R3, R18, R23, R18 ;  /* 0x0000001712037223 */ /* 0x000fc80000000012 */
[----:B------:R-:W-:-:S04]  /*08c0*/  FFMA R18, R0, R3, RZ ;  /* 0x0000000300127223 */ /* 0x000fc800000000ff */
[----:B------:R-:W-:-:S04]  /*08d0*/  FFMA R22, R21, R18, R0 ;  /* 0x0000001215167223 */ /* 0x000fc80000000000 */
[----:B------:R-:W-:-:S04]  /*08e0*/  FFMA R18, R3, R22, R18 ;  /* 0x0000001603127223 */ /* 0x000fc80000000012 */
[----:B------:R-:W-:-:S04]  /*08f0*/  FFMA R21, R21, R18, R0 ;  /* 0x0000001215157223 */ /* 0x000fc80000000000 */
[----:B------:R-:W-:-:S05]  /*0900*/  FFMA R0, R3, R21, R18 ;  /* 0x0000001503007223 */ /* 0x000fca0000000012 */
[----:B------:R-:W-:-:S04]  /*0910*/  SHF.R.U32.HI R15, RZ, 0x17, R0 ;  /* 0x00000017ff0f7819 */ /* 0x000fc80000011600 */
[----:B------:R-:W-:-:S05]  /*0920*/  LOP3.LUT R15, R15, 0xff, RZ, 0xc0, !PT ;  /* 0x000000ff0f0f7812 */ /* 0x000fca00078ec0ff */
[----:B------:R-:W-:-:S05]  /*0930*/  IMAD.IADD R19, R15, 0x1, R20 ;  /* 0x000000010f137824 */ /* 0x000fca00078e0214 */
[----:B------:R-:W-:-:S04]  /*0940*/  IADD3 R15, PT, PT, R19, -0x1, RZ ;  /* 0xffffffff130f7810 */ /* 0x000fc80007ffe0ff */
[----:B------:R-:W-:-:S13]  /*0950*/  ISETP.GE.U32.AND P0, PT, R15, 0xfe, PT ;  /* 0x000000fe0f00780c */ /* 0x000fda0003f06070 */
[----:B------:R-:W-:Y:S05]  /*0960*/  @!P0 BRA `(.L_x_11) ;  /* 0x0000000000808947 */ /* 0x000fea0003800000 */
[----:B------:R-:W-:-:S13]  /*0970*/  ISETP.GT.AND P0, PT, R19, 0xfe, PT ;  /* 0x000000fe1300780c */ /* 0x000fda0003f04270 */
[----:B------:R-:W-:Y:S05]  /*0980*/  @P0 BRA `(.L_x_12) ;  /* 0x00000000006c0947 */ /* 0x000fea0003800000 */
[----:B------:R-:W-:-:S13]  /*0990*/  ISETP.GE.AND P0, PT, R19, 0x1, PT ;  /* 0x000000011300780c */ /* 0x000fda0003f06270 */
[----:B------:R-:W-:Y:S05]  /*09a0*/  @P0 BRA `(.L_x_13) ;  /* 0x0000000000740947 */ /* 0x000fea0003800000 */
[----:B------:R-:W-:Y:S02]  /*09b0*/  ISETP.GE.AND P0, PT, R19, -0x18, PT ;  /* 0xffffffe81300780c */ /* 0x000fe40003f06270 */
[----:B------:R-:W-:-:S11]  /*09c0*/  LOP3.LUT R0, R0, 0x80000000, RZ, 0xc0, !PT ;  /* 0x8000000000007812 */ /* 0x000fd600078ec0ff */
[----:B------:R-:W-:Y:S05]  /*09d0*/  @!P0 BRA `(.L_x_13) ;  /* 0x0000000000688947 */ /* 0x000fea0003800000 */
[-CC-:B------:R-:W-:Y:S01]  /*09e0*/  FFMA.RZ R15, R3, R21.reuse, R18.reuse ;  /* 0x00000015030f7223 */ /* 0x180fe2000000c012 */
[C---:B------:R-:W-:Y:S01]  /*09f0*/  VIADD R20, R19.reuse, 0x20 ;  /* 0x0000002013147836 */ /* 0x040fe20000000000 */
[C---:B------:R-:W-:Y:S02]  /*0a00*/  ISETP.NE.AND P2, PT, R19.reuse, RZ, PT ;  /* 0x000000ff1300720c */ /* 0x040fe40003f45270 */
[----:B------:R-:W-:Y:S02]  /*0a10*/  ISETP.NE.AND P1, PT, R19, RZ, PT ;  /* 0x000000ff1300720c */ /* 0x000fe40003f25270 */
[----:B------:R-:W-:Y:S01]  /*0a20*/  LOP3.LUT R17, R15, 0x7fffff, RZ, 0xc0, !PT ;  /* 0x007fffff0f117812 */ /* 0x000fe200078ec0ff */
[CCC-:B------:R-:W-:Y:S01]  /*0a30*/  FFMA.RP R15, R3.reuse, R21.reuse, R18.reuse ;  /* 0x00000015030f7223 */ /* 0x1c0fe20000008012 */
[----:B------:R-:W-:Y:S01]  /*0a40*/  FFMA.RM R18, R3, R21, R18 ;  /* 0x0000001503127223 */ /* 0x000fe20000004012 */
[----:B------:R-:W-:Y:S02]  /*0a50*/  IADD3 R3, PT, PT, -R19, RZ, RZ ;  /* 0x000000ff13037210 */ /* 0x000fe40007ffe1ff */
[----:B------:R-:W-:-:S02]  /*0a60*/  LOP3.LUT R17, R17, 0x800000, RZ, 0xfc, !PT ;  /* 0x0080000011117812 */ /* 0x000fc400078efcff */
[----:B------:R-:W-:Y:S02]  /*0a70*/  FSETP.NEU.FTZ.AND P0, PT, R15, R18, PT ;  /* 0x000000120f00720b */ /* 0x000fe40003f1d000 */
[----:B------:R-:W-:Y:S02]  /*0a80*/  SHF.L.U32 R20, R17, R20, RZ ;  /* 0x0000001411147219 */ /* 0x000fe400000006ff */
[----:B------:R-:W-:Y:S02]  /*0a90*/  SEL R18, R3, RZ, P2 ;  /* 0x000000ff03127207 */ /* 0x000fe40001000000 */
[----:B------:R-:W-:Y:S02]  /*0aa0*/  ISETP.NE.AND P1, PT, R20, RZ, P1 ;  /* 0x000000ff1400720c */ /* 0x000fe40000f25270 */
[----:B------:R-:W-:Y:S02]  /*0ab0*/  SHF.R.U32.HI R18, RZ, R18, R17 ;  /* 0x00000012ff127219 */ /* 0x000fe40000011611 */
[----:B------:R-:W-:-:S02]  /*0ac0*/  PLOP3.LUT P0, PT, P0, P1, PT, 0xf8, 0x8f ;  /* 0x00000000008f781c */ /* 0x000fc40000703f70 */
[----:B------:R-:W-:Y:S02]  /*0ad0*/  SHF.R.U32.HI R20, RZ, 0x1, R18 ;  /* 0x00000001ff147819 */ /* 0x000fe40000011612 */
[----:B------:R-:W-:-:S04]  /*0ae0*/  SEL R3, RZ, 0x1, !P0 ;  /* 0x00000001ff037807 */ /* 0x000fc80004000000 */
[----:B------:R-:W-:-:S04]  /*0af0*/  LOP3.LUT R3, R3, 0x1, R20, 0xf8, !PT ;  /* 0x0000000103037812 */ /* 0x000fc800078ef814 */
[----:B------:R-:W-:-:S05]  /*0b00*/  LOP3.LUT R3, R3, R18, RZ, 0xc0, !PT ;  /* 0x0000001203037212 */ /* 0x000fca00078ec0ff */
[----:B------:R-:W-:-:S05]  /*0b10*/  IMAD.IADD R3, R20, 0x1, R3 ;  /* 0x0000000114037824 */ /* 0x000fca00078e0203 */
[----:B------:R-:W-:Y:S01]  /*0b20*/  LOP3.LUT R0, R3, R0, RZ, 0xfc, !PT ;  /* 0x0000000003007212 */ /* 0x000fe200078efcff */
[----:B------:R-:W-:Y:S06]  /*0b30*/  BRA `(.L_x_13) ;  /* 0x0000000000107947 */ /* 0x000fec0003800000 */
.L_x_12:
[----:B------:R-:W-:-:S04]  /*0b40*/  LOP3.LUT R0, R0, 0x80000000, RZ, 0xc0, !PT ;  /* 0x8000000000007812 */ /* 0x000fc800078ec0ff */
[----:B------:R-:W-:Y:S01]  /*0b50*/  LOP3.LUT R0, R0, 0x7f800000, RZ, 0xfc, !PT ;  /* 0x7f80000000007812 */ /* 0x000fe200078efcff */
[----:B------:R-:W-:Y:S06]  /*0b60*/  BRA `(.L_x_13) ;  /* 0x0000000000047947 */ /* 0x000fec0003800000 */
.L_x_11:
[----:B------:R-:W-:-:S07]  /*0b70*/  LEA R0, R20, R0, 0x17 ;  /* 0x0000000014007211 */ /* 0x000fce00078eb8ff */
.L_x_13:
[----:B------:R-:W-:Y:S05]  /*0b80*/  BSYNC.RECONVERGENT B2 ;  /* 0x0000000000027941 */ /* 0x000fea0003800200 */
.L_x_10:
[----:B------:R-:W-:Y:S05]  /*0b90*/  BRA `(.L_x_14) ;  /* 0x0000000000207947 */ /* 0x000fea0003800000 */
.L_x_9:
[----:B------:R-:W-:-:S04]  /*0ba0*/  LOP3.LUT R0, R18, 0x80000000, R3, 0x48, !PT ;  /* 0x8000000012007812 */ /* 0x000fc800078e4803 */
[----:B------:R-:W-:Y:S01]  /*0bb0*/  LOP3.LUT R0, R0, 0x7f800000, RZ, 0xfc, !PT ;  /* 0x7f80000000007812 */ /* 0x000fe200078efcff */
[----:B------:R-:W-:Y:S06]  /*0bc0*/  BRA `(.L_x_14) ;  /* 0x0000000000147947 */ /* 0x000fec0003800000 */
.L_x_8:
[----:B------:R-:W-:Y:S01]  /*0bd0*/  LOP3.LUT R0, R18, 0x80000000, R3, 0x48, !PT ;  /* 0x8000000012007812 */ /* 0x000fe200078e4803 */
[----:B------:R-:W-:Y:S06]  /*0be0*/  BRA `(.L_x_14) ;  /* 0x00000000000c7947 */ /* 0x000fec0003800000 */
.L_x_7:
[----:B------:R-:W0:Y:S01]  /*0bf0*/  MUFU.RSQ R0, -QNAN ;  /* 0xffc0000000007908 */ /* 0x000e220000001400 */
[----:B------:R-:W-:Y:S05]  /*0c00*/  BRA `(.L_x_14) ;  /* 0x0000000000047947 */ /* 0x000fea0003800000 */
.L_x_6:
[----:B------:R-:W-:-:S07]  /*0c10*/  FADD.FTZ R0, R3, R0 ;  /* 0x0000000003007221 */ /* 0x000fce0000010000 */
.L_x_14:
[----:B------:R-:W-:Y:S05]  /*0c20*/  BSYNC.RECONVERGENT B1 ;  /* 0x0000000000017941 */ /* 0x000fea0003800200 */
.L_x_4:
[----:B------:R-:W-:Y:S02]  /*0c30*/  HFMA2 R17, -RZ, RZ, 0, 0 ;  /* 0x00000000ff117431 */ /* 0x000fe400000001ff */
[----:B0-----:R-:W-:Y:S02]  /*0c40*/  IMAD.MOV.U32 R3, RZ, RZ, R0 ;  /* 0x000000ffff037224 */ /* 0x001fe400078e0000 */
[----:B------:R-:W-:Y:S05]  /*0c50*/  RET.REL.NODEC R16 `(_Z6kernelPiPf) ;  /* 0xfffffff010e87950 */ /* 0x000fea0003c3ffff */
.L_x_15:
[----:B------:R-:W-:-:S00]  /*0c60*/  BRA `(.L_x_15) ;  /* 0xfffffffc00fc7947 */ /* 0x000fc0000383ffff */
[----:B------:R-:W-:-:S00]  /*0c70*/  NOP ;  /* 0x0000000000007918 */ /* 0x000fc00000000000 */
        /* <DEDUP_REMOVED lines=8> */
.L_x_16:


//--------------------- .nv.shared.reserved.0     --------------------------
	.section	.nv.shared.reserved.0,"aw",@nobits
	.weak		__nv_reservedSMEM_offset_0_alias
	.size		__nv_reservedSMEM_offset_0_alias, 0, 64
	.other		__nv_reservedSMEM_offset_0_alias,@"STO_CUDA_RESERVED_SHARED STV_DEFAULT"
__nv_reservedSMEM_offset_0_alias:
	.zero		0
	.zero		64


//--------------------- .nv.constant0._Z6kernelPiPf --------------------------
	.section	.nv.constant0._Z6kernelPiPf,"a",@progbits
	.sectionflags	@""
	.align	4
.nv.constant0._Z6kernelPiPf:
	.zero		912


//--------------------- SYMBOLS --------------------------

	.type		.nv.reservedSmem.offset0,@object
	.size		.nv.reservedSmem.offset0,0x4
